//
// Generated by NVIDIA NVVM Compiler
//
// Compiler Build ID: CL-36424714
// Cuda compilation tools, release 13.0, V13.0.88
// Based on NVVM 20.0.0
//

.version 9.0
.target sm_100
.address_size 64

	// .globl	_Z17vector_max_kernelPfS_iS_i
// _ZZ17vector_max_kernelPfS_iS_iE1N has been demoted
// _ZZ17vector_max_kernelPfS_iS_iE1K has been demoted
// _ZZ17vector_max_kernelPfS_iS_iE10min_offset has been demoted
// _ZZ17vector_max_kernelPfS_iS_iE10max_offset has been demoted

.visible .entry _Z17vector_max_kernelPfS_iS_i(
	.param .u64 .ptr .align 1 _Z17vector_max_kernelPfS_iS_i_param_0,
	.param .u64 .ptr .align 1 _Z17vector_max_kernelPfS_iS_i_param_1,
	.param .u32 _Z17vector_max_kernelPfS_iS_i_param_2,
	.param .u64 .ptr .align 1 _Z17vector_max_kernelPfS_iS_i_param_3,
	.param .u32 _Z17vector_max_kernelPfS_iS_i_param_4
)
{
	.reg .pred 	%p<42>;
	.reg .b32 	%r<139>;
	.reg .b32 	%f<71>;
	.reg .b64 	%rd<100>;
	// demoted variable
	.shared .align 4 .u32 _ZZ17vector_max_kernelPfS_iS_iE1N;
	// demoted variable
	.shared .align 4 .u32 _ZZ17vector_max_kernelPfS_iS_iE1K;
	// demoted variable
	.shared .align 4 .u32 _ZZ17vector_max_kernelPfS_iS_iE10min_offset;
	// demoted variable
	.shared .align 4 .u32 _ZZ17vector_max_kernelPfS_iS_iE10max_offset;
	ld.param.u64 	%rd5, [_Z17vector_max_kernelPfS_iS_i_param_0];
	ld.param.u64 	%rd4, [_Z17vector_max_kernelPfS_iS_i_param_1];
	ld.param.u32 	%r31, [_Z17vector_max_kernelPfS_iS_i_param_2];
	ld.param.u64 	%rd6, [_Z17vector_max_kernelPfS_iS_i_param_3];
	ld.param.u32 	%r32, [_Z17vector_max_kernelPfS_iS_i_param_4];
	cvta.to.global.u64 	%rd1, %rd6;
	cvta.to.global.u64 	%rd2, %rd5;
	mov.u32 	%r33, %ctaid.x;
	mov.u32 	%r34, %nctaid.x;
	mov.u32 	%r35, %ctaid.y;
	mad.lo.s32 	%r36, %r34, %r35, %r33;
	mov.u32 	%r37, %ntid.x;
	mov.u32 	%r38, %tid.x;
	mad.lo.s32 	%r39, %r36, %r37, %r38;
	st.shared.u32 	[_ZZ17vector_max_kernelPfS_iS_iE1K], %r32;
	st.shared.u32 	[_ZZ17vector_max_kernelPfS_iS_iE1N], %r31;
	sub.s32 	%r40, 1, %r32;
	shr.u32 	%r41, %r40, 31;
	add.s32 	%r42, %r40, %r41;
	shr.s32 	%r1, %r42, 1;
	st.shared.u32 	[_ZZ17vector_max_kernelPfS_iS_iE10min_offset], %r1;
	add.s32 	%r43, %r32, -1;
	shr.u32 	%r44, %r43, 31;
	add.s32 	%r45, %r43, %r44;
	shr.s32 	%r2, %r45, 1;
	st.shared.u32 	[_ZZ17vector_max_kernelPfS_iS_iE10max_offset], %r2;
	mul.lo.s32 	%r46, %r32, %r32;
	shr.u32 	%r47, %r46, 1;
	cvt.u64.u32 	%rd3, %r47;
	div.s32 	%r3, %r39, %r31;
	mul.lo.s32 	%r48, %r3, %r31;
	sub.s32 	%r4, %r39, %r48;
	setp.lt.s32 	%p1, %r2, %r1;
	mov.f32 	%f69, 0f00000000;
	@%p1 bra 	$L__BB0_15;
	add.s32 	%r5, %r31, -1;
	sub.s32 	%r49, %r2, %r1;
	add.s32 	%r50, %r49, 1;
	and.b32  	%r6, %r50, 7;
	and.b32  	%r7, %r50, 3;
	and.b32  	%r8, %r50, 1;
	and.b32  	%r51, %r50, -8;
	neg.s32 	%r9, %r51;
	mov.f32 	%f69, 0f00000000;
	mov.u32 	%r131, %r1;
$L__BB0_2:
	mov.u32 	%r10, %r131;
	sub.s32 	%r52, %r2, %r1;
	setp.lt.u32 	%p2, %r52, 7;
	add.s32 	%r53, %r10, %r3;
	setp.lt.s32 	%p3, %r53, 0;
	setp.lt.s32 	%p4, %r53, %r31;
	selp.b32 	%r54, %r53, %r5, %p4;
	selp.b32 	%r55, 0, %r54, %p3;
	mul.lo.s32 	%r11, %r55, %r31;
	mul.lo.s32 	%r12, %r32, %r10;
	mov.u32 	%r137, %r1;
	@%p2 bra 	$L__BB0_6;
	add.s32 	%r135, %r1, 3;
	add.s32 	%r133, %r4, %r1;
	add.s32 	%r134, %r1, %r12;
	mov.u32 	%r132, %r9;
$L__BB0_4:
	.pragma "nounroll";
	setp.lt.s32 	%p5, %r133, 0;
	setp.lt.s32 	%p6, %r133, %r31;
	selp.b32 	%r56, %r133, %r5, %p6;
	selp.b32 	%r57, 0, %r56, %p5;
	add.s32 	%r58, %r11, %r57;
	mul.wide.s32 	%rd7, %r58, 4;
	add.s64 	%rd8, %rd2, %rd7;
	ld.global.f32 	%f18, [%rd8];
	cvt.s64.s32 	%rd9, %r134;
	add.s64 	%rd10, %rd9, %rd3;
	shl.b64 	%rd11, %rd10, 2;
	add.s64 	%rd12, %rd1, %rd11;
	ld.global.f32 	%f19, [%rd12];
	fma.rn.f32 	%f20, %f18, %f19, %f69;
	add.s32 	%r59, %r133, 1;
	setp.lt.s32 	%p7, %r59, 0;
	setp.lt.s32 	%p8, %r59, %r31;
	selp.b32 	%r60, %r59, %r5, %p8;
	selp.b32 	%r61, 0, %r60, %p7;
	add.s32 	%r62, %r11, %r61;
	mul.wide.s32 	%rd13, %r62, 4;
	add.s64 	%rd14, %rd2, %rd13;
	ld.global.f32 	%f21, [%rd14];
	add.s32 	%r63, %r134, 1;
	cvt.s64.s32 	%rd15, %r63;
	add.s64 	%rd16, %rd15, %rd3;
	shl.b64 	%rd17, %rd16, 2;
	add.s64 	%rd18, %rd1, %rd17;
	ld.global.f32 	%f22, [%rd18];
	fma.rn.f32 	%f23, %f21, %f22, %f20;
	add.s32 	%r64, %r133, 2;
	setp.lt.s32 	%p9, %r64, 0;
	setp.lt.s32 	%p10, %r64, %r31;
	selp.b32 	%r65, %r64, %r5, %p10;
	selp.b32 	%r66, 0, %r65, %p9;
	add.s32 	%r67, %r11, %r66;
	mul.wide.s32 	%rd19, %r67, 4;
	add.s64 	%rd20, %rd2, %rd19;
	ld.global.f32 	%f24, [%rd20];
	add.s32 	%r68, %r134, 2;
	cvt.s64.s32 	%rd21, %r68;
	add.s64 	%rd22, %rd21, %rd3;
	shl.b64 	%rd23, %rd22, 2;
	add.s64 	%rd24, %rd1, %rd23;
	ld.global.f32 	%f25, [%rd24];
	fma.rn.f32 	%f26, %f24, %f25, %f23;
	add.s32 	%r69, %r133, 3;
	setp.lt.s32 	%p11, %r69, 0;
	setp.lt.s32 	%p12, %r69, %r31;
	selp.b32 	%r70, %r69, %r5, %p12;
	selp.b32 	%r71, 0, %r70, %p11;
	add.s32 	%r72, %r11, %r71;
	mul.wide.s32 	%rd25, %r72, 4;
	add.s64 	%rd26, %rd2, %rd25;
	ld.global.f32 	%f27, [%rd26];
	add.s32 	%r73, %r134, 3;
	cvt.s64.s32 	%rd27, %r73;
	add.s64 	%rd28, %rd27, %rd3;
	shl.b64 	%rd29, %rd28, 2;
	add.s64 	%rd30, %rd1, %rd29;
	ld.global.f32 	%f28, [%rd30];
	fma.rn.f32 	%f29, %f27, %f28, %f26;
	add.s32 	%r74, %r133, 4;
	setp.lt.s32 	%p13, %r74, 0;
	setp.lt.s32 	%p14, %r74, %r31;
	selp.b32 	%r75, %r74, %r5, %p14;
	selp.b32 	%r76, 0, %r75, %p13;
	add.s32 	%r77, %r11, %r76;
	mul.wide.s32 	%rd31, %r77, 4;
	add.s64 	%rd32, %rd2, %rd31;
	ld.global.f32 	%f30, [%rd32];
	add.s32 	%r78, %r134, 4;
	cvt.s64.s32 	%rd33, %r78;
	add.s64 	%rd34, %rd33, %rd3;
	shl.b64 	%rd35, %rd34, 2;
	add.s64 	%rd36, %rd1, %rd35;
	ld.global.f32 	%f31, [%rd36];
	fma.rn.f32 	%f32, %f30, %f31, %f29;
	add.s32 	%r79, %r133, 5;
	setp.lt.s32 	%p15, %r79, 0;
	setp.lt.s32 	%p16, %r79, %r31;
	selp.b32 	%r80, %r79, %r5, %p16;
	selp.b32 	%r81, 0, %r80, %p15;
	add.s32 	%r82, %r11, %r81;
	mul.wide.s32 	%rd37, %r82, 4;
	add.s64 	%rd38, %rd2, %rd37;
	ld.global.f32 	%f33, [%rd38];
	add.s32 	%r83, %r134, 5;
	cvt.s64.s32 	%rd39, %r83;
	add.s64 	%rd40, %rd39, %rd3;
	shl.b64 	%rd41, %rd40, 2;
	add.s64 	%rd42, %rd1, %rd41;
	ld.global.f32 	%f34, [%rd42];
	fma.rn.f32 	%f35, %f33, %f34, %f32;
	add.s32 	%r84, %r133, 6;
	setp.lt.s32 	%p17, %r84, 0;
	setp.lt.s32 	%p18, %r84, %r31;
	selp.b32 	%r85, %r84, %r5, %p18;
	selp.b32 	%r86, 0, %r85, %p17;
	add.s32 	%r87, %r11, %r86;
	mul.wide.s32 	%rd43, %r87, 4;
	add.s64 	%rd44, %rd2, %rd43;
	ld.global.f32 	%f36, [%rd44];
	add.s32 	%r88, %r134, 6;
	cvt.s64.s32 	%rd45, %r88;
	add.s64 	%rd46, %rd45, %rd3;
	shl.b64 	%rd47, %rd46, 2;
	add.s64 	%rd48, %rd1, %rd47;
	ld.global.f32 	%f37, [%rd48];
	fma.rn.f32 	%f38, %f36, %f37, %f35;
	add.s32 	%r89, %r133, 7;
	setp.lt.s32 	%p19, %r89, 0;
	setp.lt.s32 	%p20, %r89, %r31;
	selp.b32 	%r90, %r89, %r5, %p20;
	selp.b32 	%r91, 0, %r90, %p19;
	add.s32 	%r92, %r11, %r91;
	mul.wide.s32 	%rd49, %r92, 4;
	add.s64 	%rd50, %rd2, %rd49;
	ld.global.f32 	%f39, [%rd50];
	add.s32 	%r93, %r134, 7;
	cvt.s64.s32 	%rd51, %r93;
	add.s64 	%rd52, %rd51, %rd3;
	shl.b64 	%rd53, %rd52, 2;
	add.s64 	%rd54, %rd1, %rd53;
	ld.global.f32 	%f40, [%rd54];
	fma.rn.f32 	%f69, %f39, %f40, %f38;
	add.s32 	%r135, %r135, 8;
	add.s32 	%r134, %r134, 8;
	add.s32 	%r133, %r133, 8;
	add.s32 	%r132, %r132, 8;
	setp.ne.s32 	%p21, %r132, 0;
	@%p21 bra 	$L__BB0_4;
	add.s32 	%r137, %r135, -3;
$L__BB0_6:
	setp.eq.s32 	%p22, %r6, 0;
	@%p22 bra 	$L__BB0_14;
	add.s32 	%r94, %r6, -1;
	setp.lt.u32 	%p23, %r94, 3;
	@%p23 bra 	$L__BB0_9;
	add.s32 	%r95, %r137, %r4;
	setp.lt.s32 	%p24, %r95, 0;
	setp.lt.s32 	%p25, %r95, %r31;
	selp.b32 	%r96, %r95, %r5, %p25;
	selp.b32 	%r97, 0, %r96, %p24;
	add.s32 	%r98, %r11, %r97;
	mul.wide.s32 	%rd55, %r98, 4;
	add.s64 	%rd56, %rd2, %rd55;
	ld.global.f32 	%f42, [%rd56];
	add.s32 	%r99, %r12, %r137;
	cvt.s64.s32 	%rd57, %r99;
	add.s64 	%rd58, %rd57, %rd3;
	shl.b64 	%rd59, %rd58, 2;
	add.s64 	%rd60, %rd1, %rd59;
	ld.global.f32 	%f43, [%rd60];
	fma.rn.f32 	%f44, %f42, %f43, %f69;
	add.s32 	%r100, %r95, 1;
	setp.lt.s32 	%p26, %r100, 0;
	setp.lt.s32 	%p27, %r100, %r31;
	selp.b32 	%r101, %r100, %r5, %p27;
	selp.b32 	%r102, 0, %r101, %p26;
	add.s32 	%r103, %r11, %r102;
	mul.wide.s32 	%rd61, %r103, 4;
	add.s64 	%rd62, %rd2, %rd61;
	ld.global.f32 	%f45, [%rd62];
	add.s32 	%r104, %r99, 1;
	cvt.s64.s32 	%rd63, %r104;
	add.s64 	%rd64, %rd63, %rd3;
	shl.b64 	%rd65, %rd64, 2;
	add.s64 	%rd66, %rd1, %rd65;
	ld.global.f32 	%f46, [%rd66];
	fma.rn.f32 	%f47, %f45, %f46, %f44;
	add.s32 	%r105, %r95, 2;
	setp.lt.s32 	%p28, %r105, 0;
	setp.lt.s32 	%p29, %r105, %r31;
	selp.b32 	%r106, %r105, %r5, %p29;
	selp.b32 	%r107, 0, %r106, %p28;
	add.s32 	%r108, %r11, %r107;
	mul.wide.s32 	%rd67, %r108, 4;
	add.s64 	%rd68, %rd2, %rd67;
	ld.global.f32 	%f48, [%rd68];
	add.s32 	%r109, %r99, 2;
	cvt.s64.s32 	%rd69, %r109;
	add.s64 	%rd70, %rd69, %rd3;
	shl.b64 	%rd71, %rd70, 2;
	add.s64 	%rd72, %rd1, %rd71;
	ld.global.f32 	%f49, [%rd72];
	fma.rn.f32 	%f50, %f48, %f49, %f47;
	add.s32 	%r110, %r95, 3;
	setp.lt.s32 	%p30, %r110, 0;
	setp.lt.s32 	%p31, %r110, %r31;
	selp.b32 	%r111, %r110, %r5, %p31;
	selp.b32 	%r112, 0, %r111, %p30;
	add.s32 	%r113, %r11, %r112;
	mul.wide.s32 	%rd73, %r113, 4;
	add.s64 	%rd74, %rd2, %rd73;
	ld.global.f32 	%f51, [%rd74];
	add.s32 	%r114, %r99, 3;
	cvt.s64.s32 	%rd75, %r114;
	add.s64 	%rd76, %rd75, %rd3;
	shl.b64 	%rd77, %rd76, 2;
	add.s64 	%rd78, %rd1, %rd77;
	ld.global.f32 	%f52, [%rd78];
	fma.rn.f32 	%f69, %f51, %f52, %f50;
	add.s32 	%r137, %r137, 4;
$L__BB0_9:
	setp.eq.s32 	%p32, %r7, 0;
	@%p32 bra 	$L__BB0_14;
	setp.eq.s32 	%p33, %r7, 1;
	@%p33 bra 	$L__BB0_12;
	add.s32 	%r115, %r137, %r4;
	setp.lt.s32 	%p34, %r115, 0;
	setp.lt.s32 	%p35, %r115, %r31;
	selp.b32 	%r116, %r115, %r5, %p35;
	selp.b32 	%r117, 0, %r116, %p34;
	add.s32 	%r118, %r11, %r117;
	mul.wide.s32 	%rd79, %r118, 4;
	add.s64 	%rd80, %rd2, %rd79;
	ld.global.f32 	%f54, [%rd80];
	add.s32 	%r119, %r12, %r137;
	cvt.s64.s32 	%rd81, %r119;
	add.s64 	%rd82, %rd81, %rd3;
	shl.b64 	%rd83, %rd82, 2;
	add.s64 	%rd84, %rd1, %rd83;
	ld.global.f32 	%f55, [%rd84];
	fma.rn.f32 	%f56, %f54, %f55, %f69;
	add.s32 	%r120, %r115, 1;
	setp.lt.s32 	%p36, %r120, 0;
	setp.lt.s32 	%p37, %r120, %r31;
	selp.b32 	%r121, %r120, %r5, %p37;
	selp.b32 	%r122, 0, %r121, %p36;
	add.s32 	%r123, %r11, %r122;
	mul.wide.s32 	%rd85, %r123, 4;
	add.s64 	%rd86, %rd2, %rd85;
	ld.global.f32 	%f57, [%rd86];
	add.s32 	%r124, %r119, 1;
	cvt.s64.s32 	%rd87, %r124;
	add.s64 	%rd88, %rd87, %rd3;
	shl.b64 	%rd89, %rd88, 2;
	add.s64 	%rd90, %rd1, %rd89;
	ld.global.f32 	%f58, [%rd90];
	fma.rn.f32 	%f69, %f57, %f58, %f56;
	add.s32 	%r137, %r137, 2;
$L__BB0_12:
	setp.eq.s32 	%p38, %r8, 0;
	@%p38 bra 	$L__BB0_14;
	add.s32 	%r125, %r137, %r4;
	setp.lt.s32 	%p39, %r125, 0;
	setp.lt.s32 	%p40, %r125, %r31;
	selp.b32 	%r126, %r125, %r5, %p40;
	selp.b32 	%r127, 0, %r126, %p39;
	add.s32 	%r128, %r11, %r127;
	mul.wide.s32 	%rd91, %r128, 4;
	add.s64 	%rd92, %rd2, %rd91;
	ld.global.f32 	%f59, [%rd92];
	add.s32 	%r129, %r12, %r137;
	cvt.s64.s32 	%rd93, %r129;
	add.s64 	%rd94, %rd93, %rd3;
	shl.b64 	%rd95, %rd94, 2;
	add.s64 	%rd96, %rd1, %rd95;
	ld.global.f32 	%f60, [%rd96];
	fma.rn.f32 	%f69, %f59, %f60, %f69;
$L__BB0_14:
	add.s32 	%r131, %r10, 1;
	setp.ne.s32 	%p41, %r10, %r2;
	@%p41 bra 	$L__BB0_2;
$L__BB0_15:
	cvta.to.global.u64 	%rd97, %rd4;
	mad.lo.s32 	%r130, %r31, %r3, %r4;
	mul.wide.s32 	%rd98, %r130, 4;
	add.s64 	%rd99, %rd97, %rd98;
	st.global.f32 	[%rd99], %f69;
	ret;

}


// ===== COMPILED SASS (sm_100) =====

	.target	sm_100

	.elftype	@"ET_EXEC"


//--------------------- .note.nv.tkinfo           --------------------------
	.section	.note.nv.tkinfo,"",@"SHT_NOTE"
	.sectionflags	@"SHF_NOTE_NV_TKINFO"
	.tkinfo
        /*0018*/ 	.word	0x00000002
        /*0030*/ 	.string	""
        /*0030*/ 	.string	"ptxas"
        /*0030*/ 	.string	"Cuda compilation tools, release 13.0, V13.0.88"
        /*0030*/ 	.string	"Build cuda_13.0.r13.0/compiler.36424714_0"
        /*0030*/ 	.string	"-arch sm_100 -m 64 "



//--------------------- .note.nv.cuinfo           --------------------------
	.section	.note.nv.cuinfo,"",@"SHT_NOTE"
	.sectionflags	@"SHF_NOTE_NV_CUINFO"
        /*0018*/ 	.short	0x0002
        /*001a*/ 	.short	0x0064
        /*001c*/ 	.short	0x0082
	.zero		2


//--------------------- .nv.info                  --------------------------
	.section	.nv.info,"",@"SHT_CUDA_INFO"
	.align	4


	//----- nvinfo : EIATTR_REGCOUNT
	.align		4
        /*0000*/ 	.byte	0x04, 0x2f
        /*0002*/ 	.short	(.L_1 - .L_0)
	.align		4
.L_0:
        /*0004*/ 	.word	index@(_Z17vector_max_kernelPfS_iS_i)
        /*0008*/ 	.word	0x00000020


	//----- nvinfo : EIATTR_FRAME_SIZE
	.align		4
.L_1:
        /*000c*/ 	.byte	0x04, 0x11
        /*000e*/ 	.short	(.L_3 - .L_2)
	.align		4
.L_2:
        /*0010*/ 	.word	index@(_Z17vector_max_kernelPfS_iS_i)
        /*0014*/ 	.word	0x00000000


	//----- nvinfo : EIATTR_MIN_STACK_SIZE
	.align		4
.L_3:
        /*0018*/ 	.byte	0x04, 0x12
        /*001a*/ 	.short	(.L_5 - .L_4)
	.align		4
.L_4:
        /*001c*/ 	.word	index@(_Z17vector_max_kernelPfS_iS_i)
        /*0020*/ 	.word	0x00000000
.L_5:


//--------------------- .nv.compat                --------------------------
	.section	.nv.compat,"",@"SHT_CUDA_COMPAT_INFO"
	.align	4
        /*0000*/ 	.byte	0x02, 0x09, 0x00, 0x00, 0x02, 0x02, 0x01, 0x00, 0x02, 0x05, 0x05, 0x00, 0x03, 0x07, 0x01, 0x01
        /*0010*/ 	.byte	0x02, 0x03, 0x00, 0x00, 0x02, 0x06, 0x01, 0x00, 0x04, 0x0b, 0x08, 0x00, 0x09, 0x00, 0x00, 0x00
        /*0020*/ 	.byte	0x00, 0x00, 0x00, 0x00


//--------------------- .nv.info._Z17vector_max_kernelPfS_iS_i --------------------------
	.section	.nv.info._Z17vector_max_kernelPfS_iS_i,"",@"SHT_CUDA_INFO"
	.sectionflags	@""
	.align	4


	//----- nvinfo : EIATTR_CUDA_API_VERSION
	.align		4
        /*0000*/ 	.byte	0x04, 0x37
        /*0002*/ 	.short	(.L_7 - .L_6)
.L_6:
        /*0004*/ 	.word	0x00000082


	//----- nvinfo : EIATTR_KPARAM_INFO
	.align		4
.L_7:
        /*0008*/ 	.byte	0x04, 0x17
        /*000a*/ 	.short	(.L_9 - .L_8)
.L_8:
        /*000c*/ 	.word	0x00000000
        /*0010*/ 	.short	0x0004
        /*0012*/ 	.short	0x0020
        /*0014*/ 	.byte	0x00, 0xf0, 0x11, 0x00


	//----- nvinfo : EIATTR_KPARAM_INFO
	.align		4
.L_9:
        /*0018*/ 	.byte	0x04, 0x17
        /*001a*/ 	.short	(.L_11 - .L_10)
.L_10:
        /*001c*/ 	.word	0x00000000
        /*0020*/ 	.short	0x0003
        /*0022*/ 	.short	0x0018
        /*0024*/ 	.byte	0x00, 0xf5, 0x21, 0x00


	//----- nvinfo : EIATTR_KPARAM_INFO
	.align		4
.L_11:
        /*0028*/ 	.byte	0x04, 0x17
        /*002a*/ 	.short	(.L_13 - .L_12)
.L_12:
        /*002c*/ 	.word	0x00000000
        /*0030*/ 	.short	0x0002
        /*0032*/ 	.short	0x0010
        /*0034*/ 	.byte	0x00, 0xf0, 0x11, 0x00


	//----- nvinfo : EIATTR_KPARAM_INFO
	.align		4
.L_13:
        /*0038*/ 	.byte	0x04, 0x17
        /*003a*/ 	.short	(.L_15 - .L_14)
.L_14:
        /*003c*/ 	.word	0x00000000
        /*0040*/ 	.short	0x0001
        /*0042*/ 	.short	0x0008
        /*0044*/ 	.byte	0x00, 0xf5, 0x21, 0x00


	//----- nvinfo : EIATTR_KPARAM_INFO
	.align		4
.L_15:
        /*0048*/ 	.byte	0x04, 0x17
        /*004a*/ 	.short	(.L_17 - .L_16)
.L_16:
        /*004c*/ 	.word	0x00000000
        /*0050*/ 	.short	0x0000
        /*0052*/ 	.short	0x0000
        /*0054*/ 	.byte	0x00, 0xf5, 0x21, 0x00


	//----- nvinfo : EIATTR_SPARSE_MMA_MASK
	.align		4
.L_17:
        /*0058*/ 	.byte	0x03, 0x50
        /*005a*/ 	.short	0x0000


	//----- nvinfo : EIATTR_MAXREG_COUNT
	.align		4
        /*005c*/ 	.byte	0x03, 0x1b
        /*005e*/ 	.short	0x00ff


	//----- nvinfo : EIATTR_MERCURY_ISA_VERSION
	.align		4
        /*0060*/ 	.byte	0x03, 0x5f
        /*0062*/ 	.short	0x0101


	//----- nvinfo : EIATTR_VRC_CTA_INIT_COUNT
	.align		4
        /*0064*/ 	.byte	0x02, 0x4a
	.zero		1
	.zero		1


	//----- nvinfo : EIATTR_EXIT_INSTR_OFFSETS
	.align		4
        /*0068*/ 	.byte	0x04, 0x1c
        /*006a*/ 	.short	(.L_19 - .L_18)


	//   ....[0]....
.L_18:
        /*006c*/ 	.word	0x00001520


	//----- nvinfo : EIATTR_CBANK_PARAM_SIZE
	.align		4
.L_19:
        /*0070*/ 	.byte	0x03, 0x19
        /*0072*/ 	.short	0x0024


	//----- nvinfo : EIATTR_PARAM_CBANK
	.align		4
        /*0074*/ 	.byte	0x04, 0x0a
        /*0076*/ 	.short	(.L_21 - .L_20)
	.align		4
.L_20:
        /*0078*/ 	.word	index@(.nv.constant0._Z17vector_max_kernelPfS_iS_i)
        /*007c*/ 	.short	0x0380
        /*007e*/ 	.short	0x0024


	//----- nvinfo : EIATTR_SW_WAR
	.align		4
.L_21:
        /*0080*/ 	.byte	0x04, 0x36
        /*0082*/ 	.short	(.L_23 - .L_22)
.L_22:
        /*0084*/ 	.word	0x00000008
.L_23:


//--------------------- .nv.callgraph             --------------------------
	.section	.nv.callgraph,"",@"SHT_CUDA_CALLGRAPH"
	.align	4
	.sectionentsize	8
	.align		4
        /*0000*/ 	.word	0x00000000
	.align		4
        /*0004*/ 	.word	0xffffffff
	.align		4
        /*0008*/ 	.word	0x00000000
	.align		4
        /*000c*/ 	.word	0xfffffffe
	.align		4
        /*0010*/ 	.word	0x00000000
	.align		4
        /*0014*/ 	.word	0xfffffffd
	.align		4
        /*0018*/ 	.word	0x00000000
	.align		4
        /*001c*/ 	.word	0xfffffffc


//--------------------- .text._Z17vector_max_kernelPfS_iS_i --------------------------
	.section	.text._Z17vector_max_kernelPfS_iS_i,"ax",@progbits
	.align	128
        .global         _Z17vector_max_kernelPfS_iS_i
        .type           _Z17vector_max_kernelPfS_iS_i,@function
        .size           _Z17vector_max_kernelPfS_iS_i,(.L_x_8 - _Z17vector_max_kernelPfS_iS_i)
        .other          _Z17vector_max_kernelPfS_iS_i,@"STO_CUDA_ENTRY STV_DEFAULT"
_Z17vector_max_kernelPfS_iS_i:
.text._Z17vector_max_kernelPfS_iS_i:
[----:B------:R-:W-:Y:S01]  /*0000*/  LDC R1, c[0x0][0x37c] ;  /* 0x0000df00ff017b82 */ /* 0x000fe20000000800 */
[----:B------:R-:W0:Y:S01]  /*0010*/  LDCU UR4, c[0x0][0x390] ;  /* 0x00007200ff0477ac */ /* 0x000e220008000800 */
[----:B------:R-:W1:Y:S06]  /*0020*/  S2R R4, SR_TID.X ;  /* 0x0000000000047919 */ /* 0x000e6c0000002100 */
[----:B------:R-:W-:Y:S01]  /*0030*/  S2UR UR6, SR_CTAID.Y ;  /* 0x00000000000679c3 */ /* 0x000fe20000002600 */
[----:B------:R-:W2:Y:S07]  /*0040*/  LDCU UR5, c[0x0][0x370] ;  /* 0x00006e00ff0577ac */ /* 0x000eae0008000800 */
[----:B------:R-:W1:Y:S01]  /*0050*/  LDC R5, c[0x0][0x360] ;  /* 0x0000d800ff057b82 */ /* 0x000e620000000800 */
[----:B0-----:R-:W-:-:S07]  /*0060*/  IMAD.U32 R8, RZ, RZ, UR4 ;  /* 0x00000004ff087e24 */ /* 0x001fce000f8e00ff */
[----:B------:R-:W2:Y:S01]  /*0070*/  S2UR UR4, SR_CTAID.X ;  /* 0x00000000000479c3 */ /* 0x000ea20000002500 */
[----:B------:R-:W-:-:S04]  /*0080*/  IABS R7, R8 ;  /* 0x0000000800077213 */ /* 0x000fc80000000000 */
[----:B------:R-:W0:Y:S08]  /*0090*/  I2F.RP R0, R7 ;  /* 0x0000000700007306 */ /* 0x000e300000209400 */
[----:B0-----:R-:W0:Y:S01]  /*00a0*/  MUFU.RCP R0, R0 ;  /* 0x0000000000007308 */ /* 0x001e220000001000 */
[----:B--2---:R-:W-:Y:S01]  /*00b0*/  UIMAD UR4, UR5, UR6, UR4 ;  /* 0x00000006050472a4 */ /* 0x004fe2000f8e0204 */
[----:B------:R-:W2:Y:S05]  /*00c0*/  S2UR UR5, SR_CgaCtaId ;  /* 0x00000000000579c3 */ /* 0x000eaa0000008800 */
[----:B-1----:R-:W-:Y:S01]  /*00d0*/  IMAD R5, R5, UR4, R4 ;  /* 0x0000000405057c24 */ /* 0x002fe2000f8e0204 */
[----:B------:R-:W-:-:S04]  /*00e0*/  UMOV UR4, 0x400 ;  /* 0x0000040000047882 */ /* 0x000fc80000000000 */
[----:B------:R-:W-:-:S04]  /*00f0*/  LOP3.LUT R4, R5, R8, RZ, 0x3c, !PT ;  /* 0x0000000805047212 */ /* 0x000fc800078e3cff */
[----:B------:R-:W-:Y:S01]  /*0100*/  ISETP.GE.AND P2, PT, R4, RZ, PT ;  /* 0x000000ff0400720c */ /* 0x000fe20003f46270 */
[----:B0-----:R-:W-:Y:S01]  /*0110*/  VIADD R2, R0, 0xffffffe ;  /* 0x0ffffffe00027836 */ /* 0x001fe20000000000 */
[----:B------:R-:W-:-:S03]  /*0120*/  IABS R0, R5 ;  /* 0x0000000500007213 */ /* 0x000fc60000000000 */
[----:B------:R0:W1:Y:S01]  /*0130*/  F2I.FTZ.U32.TRUNC.NTZ R3, R2 ;  /* 0x0000000200037305 */ /* 0x000062000021f000 */
[----:B--2---:R-:W-:Y:S01]  /*0140*/  ULEA UR4, UR5, UR4, 0x18 ;  /* 0x0000000405047291 */ /* 0x004fe2000f8ec0ff */
[----:B0-----:R-:W-:Y:S02]  /*0150*/  IMAD.MOV.U32 R2, RZ, RZ, RZ ;  /* 0x000000ffff027224 */ /* 0x001fe400078e00ff */
[----:B-1----:R-:W-:-:S04]  /*0160*/  IMAD.MOV R6, RZ, RZ, -R3 ;  /* 0x000000ffff067224 */ /* 0x002fc800078e0a03 */
[----:B------:R-:W-:-:S04]  /*0170*/  IMAD R9, R6, R7, RZ ;  /* 0x0000000706097224 */ /* 0x000fc800078e02ff */
[----:B------:R-:W-:Y:S02]  /*0180*/  IMAD.HI.U32 R3, R3, R9, R2 ;  /* 0x0000000903037227 */ /* 0x000fe400078e0002 */
[----:B------:R-:W0:Y:S04]  /*0190*/  LDC R9, c[0x0][0x3a0] ;  /* 0x0000e800ff097b82 */ /* 0x000e280000000800 */
[----:B------:R-:W-:-:S04]  /*01a0*/  IMAD.HI.U32 R3, R3, R0, RZ ;  /* 0x0000000003037227 */ /* 0x000fc800078e00ff */
[----:B------:R-:W-:-:S04]  /*01b0*/  IMAD.MOV R2, RZ, RZ, -R3 ;  /* 0x000000ffff027224 */ /* 0x000fc800078e0a03 */
[----:B------:R-:W-:-:S05]  /*01c0*/  IMAD R0, R7, R2, R0 ;  /* 0x0000000207007224 */ /* 0x000fca00078e0200 */
[----:B------:R-:W-:Y:S01]  /*01d0*/  ISETP.GT.U32.AND P1, PT, R7, R0, PT ;  /* 0x000000000700720c */ /* 0x000fe20003f24070 */
[----:B0-----:R-:W-:-:S05]  /*01e0*/  VIADD R2, R9, 0xffffffff ;  /* 0xffffffff09027836 */ /* 0x001fca0000000000 */
[----:B------:R-:W-:-:S07]  /*01f0*/  LEA.HI R11, R2, R2, RZ, 0x1 ;  /* 0x00000002020b7211 */ /* 0x000fce00078f08ff */
[----:B------:R-:W-:Y:S02]  /*0200*/  @!P1 IMAD.IADD R0, R0, 0x1, -R7 ;  /* 0x0000000100009824 */ /* 0x000fe400078e0a07 */
[----:B------:R-:W-:Y:S01]  /*0210*/  @!P1 VIADD R3, R3, 0x1 ;  /* 0x0000000103039836 */ /* 0x000fe20000000000 */
[----:B------:R-:W-:Y:S02]  /*0220*/  ISETP.NE.AND P1, PT, R8, RZ, PT ;  /* 0x000000ff0800720c */ /* 0x000fe40003f25270 */
[----:B------:R-:W-:Y:S02]  /*0230*/  ISETP.GE.U32.AND P0, PT, R0, R7, PT ;  /* 0x000000070000720c */ /* 0x000fe40003f06070 */
[----:B------:R-:W-:Y:S02]  /*0240*/  IADD3 R0, PT, PT, -R9, 0x1, RZ ;  /* 0x0000000109007810 */ /* 0x000fe40007ffe1ff */
[----:B------:R-:W-:Y:S02]  /*0250*/  SHF.R.S32.HI R11, RZ, 0x1, R11 ;  /* 0x00000001ff0b7819 */ /* 0x000fe4000001140b */
[----:B------:R-:W-:Y:S01]  /*0260*/  LEA.HI R10, R0, R0, RZ, 0x1 ;  /* 0x00000000000a7211 */ /* 0x000fe200078f08ff */
[----:B------:R-:W-:-:S03]  /*0270*/  IMAD.MOV.U32 R0, RZ, RZ, RZ ;  /* 0x000000ffff007224 */ /* 0x000fc600078e00ff */
[----:B------:R-:W-:-:S03]  /*0280*/  SHF.R.S32.HI R10, RZ, 0x1, R10 ;  /* 0x00000001ff0a7819 */ /* 0x000fc6000001140a */
[----:B------:R-:W-:Y:S01]  /*0290*/  @P0 VIADD R3, R3, 0x1 ;  /* 0x0000000103030836 */ /* 0x000fe20000000000 */
[----:B------:R-:W-:Y:S01]  /*02a0*/  ISETP.GE.AND P0, PT, R11, R10, PT ;  /* 0x0000000a0b00720c */ /* 0x000fe20003f06270 */
[----:B------:R0:W-:Y:S01]  /*02b0*/  STS.128 [UR4], R8 ;  /* 0x00000008ff007988 */ /* 0x0001e20008000c04 */
[----:B------:R-:W1:Y:S01]  /*02c0*/  LDCU.64 UR4, c[0x0][0x358] ;  /* 0x00006b00ff0477ac */ /* 0x000e620008000a00 */
[----:B------:R-:W-:-:S04]  /*02d0*/  IMAD.MOV.U32 R2, RZ, RZ, R3 ;  /* 0x000000ffff027224 */ /* 0x000fc800078e0003 */
[----:B------:R-:W-:Y:S01]  /*02e0*/  @!P2 IMAD.MOV R2, RZ, RZ, -R2 ;  /* 0x000000ffff02a224 */ /* 0x000fe200078e0a02 */
[----:B------:R-:W-:-:S05]  /*02f0*/  @!P1 LOP3.LUT R2, RZ, R8, RZ, 0x33, !PT ;  /* 0x00000008ff029212 */ /* 0x000fca00078e33ff */
[----:B------:R-:W-:-:S04]  /*0300*/  IMAD.MOV R3, RZ, RZ, -R2 ;  /* 0x000000ffff037224 */ /* 0x000fc800078e0a02 */
[----:B------:R-:W-:Y:S01]  /*0310*/  IMAD R3, R8, R3, R5 ;  /* 0x0000000308037224 */ /* 0x000fe200078e0205 */
[----:B0-----:R-:W-:Y:S06]  /*0320*/  @!P0 BRA `(.L_x_0) ;  /* 0x00000010006c8947 */ /* 0x001fec0003800000 */
[--C-:B------:R-:W-:Y:S01]  /*0330*/  IADD3 R20, PT, PT, R11, 0x1, -R10.reuse ;  /* 0x000000010b147810 */ /* 0x100fe20007ffe80a */
[----:B------:R-:W-:Y:S02]  /*0340*/  IMAD R9, R9, R9, RZ ;  /* 0x0000000909097224 */ /* 0x000fe400078e02ff */
[----:B------:R-:W-:Y:S01]  /*0350*/  VIADD R18, R8, 0xffffffff ;  /* 0xffffffff08127836 */ /* 0x000fe20000000000 */
[C---:B------:R-:W-:Y:S01]  /*0360*/  LOP3.LUT R5, R20.reuse, 0xfffffff8, RZ, 0xc0, !PT ;  /* 0xfffffff814057812 */ /* 0x040fe200078ec0ff */
[----:B------:R-:W-:Y:S01]  /*0370*/  IMAD.MOV.U32 R0, RZ, RZ, RZ ;  /* 0x000000ffff007224 */ /* 0x000fe200078e00ff */
[----:B------:R-:W-:Y:S01]  /*0380*/  SHF.R.U32.HI R9, RZ, 0x1, R9 ;  /* 0x00000001ff097819 */ /* 0x000fe20000011609 */
[----:B------:R-:W-:Y:S01]  /*0390*/  IMAD.MOV.U32 R19, RZ, RZ, R10 ;  /* 0x000000ffff137224 */ /* 0x000fe200078e000a */
[C---:B------:R-:W-:Y:S01]  /*03a0*/  LOP3.LUT R7, R20.reuse, 0x7, RZ, 0xc0, !PT ;  /* 0x0000000714077812 */ /* 0x040fe200078ec0ff */
[----:B------:R-:W-:Y:S01]  /*03b0*/  IMAD.MOV R5, RZ, RZ, -R5 ;  /* 0x000000ffff057224 */ /* 0x000fe200078e0a05 */
[----:B------:R-:W-:-:S07]  /*03c0*/  LOP3.LUT R6, R20, 0x3, RZ, 0xc0, !PT ;  /* 0x0000000314067812 */ /* 0x000fce00078ec0ff */
.L_x_6:
[----:B------:R-:W0:Y:S01]  /*03d0*/  LDC R8, c[0x0][0x390] ;  /* 0x0000e400ff087b82 */ /* 0x000e220000000800 */
[--C-:B------:R-:W-:Y:S02]  /*03e0*/  IMAD.IADD R12, R11, 0x1, -R10.reuse ;  /* 0x000000010b0c7824 */ /* 0x100fe400078e0a0a */
[--C-:B------:R-:W-:Y:S02]  /*03f0*/  IMAD.IADD R13, R2, 0x1, R19.reuse ;  /* 0x00000001020d7824 */ /* 0x100fe400078e0213 */
[----:B------:R-:W-:Y:S01]  /*0400*/  IMAD.MOV.U32 R4, RZ, RZ, R19 ;  /* 0x000000ffff047224 */ /* 0x000fe200078e0013 */
[----:B------:R-:W-:Y:S01]  /*0410*/  ISETP.GE.U32.AND P3, PT, R12, 0x7, PT ;  /* 0x000000070c00780c */ /* 0x000fe20003f66070 */
[----:B------:R-:W-:Y:S01]  /*0420*/  IMAD.MOV.U32 R22, RZ, RZ, R10 ;  /* 0x000000ffff167224 */ /* 0x000fe200078e000a */
[----:B------:R-:W-:Y:S01]  /*0430*/  ISETP.GE.AND P1, PT, R13, RZ, PT ;  /* 0x000000ff0d00720c */ /* 0x000fe20003f26270 */
[----:B------:R-:W-:Y:S01]  /*0440*/  VIADD R19, R19, 0x1 ;  /* 0x0000000113137836 */ /* 0x000fe20000000000 */
[----:B------:R-:W-:-:S02]  /*0450*/  ISETP.NE.AND P0, PT, R4, R11, PT ;  /* 0x0000000b0400720c */ /* 0x000fc40003f05270 */
[----:B0-----:R-:W-:-:S04]  /*0460*/  ISETP.GE.AND P2, PT, R13, R8, PT ;  /* 0x000000080d00720c */ /* 0x001fc80003f46270 */
[----:B------:R-:W-:-:S04]  /*0470*/  SEL R21, R13, R18, !P2 ;  /* 0x000000120d157207 */ /* 0x000fc80005000000 */
[----:B------:R-:W-:Y:S01]  /*0480*/  SEL R21, R21, RZ, P1 ;  /* 0x000000ff15157207 */ /* 0x000fe20000800000 */
[----:B------:R-:W-:Y:S06]  /*0490*/  @!P3 BRA `(.L_x_1) ;  /* 0x000000080010b947 */ /* 0x000fec0003800000 */
[----:B------:R-:W0:Y:S01]  /*04a0*/  LDCU UR6, c[0x0][0x3a0] ;  /* 0x00007400ff0677ac */ /* 0x000e220008000800 */
[C---:B------:R-:W-:Y:S02]  /*04b0*/  VIADD R28, R10.reuse, 0x3 ;  /* 0x000000030a1c7836 */ /* 0x040fe40000000000 */
[----:B------:R-:W-:Y:S02]  /*04c0*/  IMAD.IADD R27, R10, 0x1, R3 ;  /* 0x000000010a1b7824 */ /* 0x000fe400078e0203 */
[----:B------:R-:W-:Y:S02]  /*04d0*/  IMAD.MOV.U32 R29, RZ, RZ, R5 ;  /* 0x000000ffff1d7224 */ /* 0x000fe400078e0005 */
[----:B0-----:R-:W-:-:S07]  /*04e0*/  IMAD R26, R4, UR6, R10 ;  /* 0x00000006041a7c24 */ /* 0x001fce000f8e020a */
.L_x_2:
[----:B------:R-:W0:Y:S01]  /*04f0*/  LDC.64 R12, c[0x0][0x398] ;  /* 0x0000e600ff0c7b82 */ /* 0x000e220000000a00 */
[----:B------:R-:W-:-:S05]  /*0500*/  VIADD R14, R26, 0x1 ;  /* 0x000000011a0e7836 */ /* 0x000fca0000000000 */
[----:B------:R-:W-:-:S04]  /*0510*/  IADD3 R15, P1, PT, R14, R9, RZ ;  /* 0x000000090e0f7210 */ /* 0x000fc80007f3e0ff */
[----:B------:R-:W-:Y:S02]  /*0520*/  LEA.HI.X.SX32 R14, R14, RZ, 0x1, P1 ;  /* 0x000000ff0e0e7211 */ /* 0x000fe400008f0eff */
[----:B------:R-:W-:Y:S02]  /*0530*/  IADD3 R23, P1, PT, R26, R9, RZ ;  /* 0x000000091a177210 */ /* 0x000fe40007f3e0ff */
[----:B0-----:R-:W-:-:S04]  /*0540*/  LEA R16, P2, R15, R12, 0x2 ;  /* 0x0000000c0f107211 */ /* 0x001fc800078410ff */
[-C--:B------:R-:W-:Y:S02]  /*0550*/  LEA.HI.X R17, R15, R13.reuse, R14, 0x2, P2 ;  /* 0x0000000d0f117211 */ /* 0x080fe400010f140e */
[----:B------:R-:W-:Y:S02]  /*0560*/  LEA.HI.X.SX32 R14, R26, RZ, 0x1, P1 ;  /* 0x000000ff1a0e7211 */ /* 0x000fe400008f0eff */
[C---:B------:R-:W-:Y:S01]  /*0570*/  LEA R22, P1, R23.reuse, R12, 0x2 ;  /* 0x0000000c17167211 */ /* 0x040fe200078210ff */
[----:B-1----:R-:W2:Y:S03]  /*0580*/  LDG.E R16, desc[UR4][R16.64] ;  /* 0x0000000410107981 */ /* 0x002ea6000c1e1900 */
[----:B------:R-:W-:Y:S02]  /*0590*/  LEA.HI.X R23, R23, R13, R14, 0x2, P1 ;  /* 0x0000000d17177211 */ /* 0x000fe400008f140e */
[----:B------:R-:W0:Y:S01]  /*05a0*/  LDC.64 R14, c[0x0][0x380] ;  /* 0x0000e000ff0e7b82 */ /* 0x000e220000000a00 */
[----:B------:R-:W-:-:S02]  /*05b0*/  ISETP.GE.AND P2, PT, R27, R8, PT ;  /* 0x000000081b00720c */ /* 0x000fc40003f46270 */
[C---:B------:R-:W-:Y:S01]  /*05c0*/  ISETP.GE.AND P1, PT, R27.reuse, RZ, PT ;  /* 0x000000ff1b00720c */ /* 0x040fe20003f26270 */
[----:B------:R-:W3:Y:S01]  /*05d0*/  LDG.E R23, desc[UR4][R22.64] ;  /* 0x0000000416177981 */ /* 0x000ee2000c1e1900 */
[----:B------:R-:W-:-:S04]  /*05e0*/  SEL R24, R27, R18, !P2 ;  /* 0x000000121b187207 */ /* 0x000fc80005000000 */
[----:B------:R-:W-:-:S05]  /*05f0*/  SEL R24, R24, RZ, P1 ;  /* 0x000000ff18187207 */ /* 0x000fca0000800000 */
[----:B------:R-:W-:-:S04]  /*0600*/  IMAD R25, R21, R8, R24 ;  /* 0x0000000815197224 */ /* 0x000fc800078e0218 */
[----:B0-----:R-:W-:-:S06]  /*0610*/  IMAD.WIDE R24, R25, 0x4, R14 ;  /* 0x0000000419187825 */ /* 0x001fcc00078e020e */
[----:B------:R-:W3:Y:S02]  /*0620*/  LDG.E R25, desc[UR4][R24.64] ;  /* 0x0000000418197981 */ /* 0x000ee4000c1e1900 */
[----:B---3--:R-:W-:Y:S01]  /*0630*/  FFMA R0, R25, R23, R0 ;  /* 0x0000001719007223 */ /* 0x008fe20000000000 */
[----:B------:R-:W-:-:S05]  /*0640*/  VIADD R23, R27, 0x1 ;  /* 0x000000011b177836 */ /* 0x000fca0000000000 */
[C---:B------:R-:W-:Y:S02]  /*0650*/  ISETP.GE.AND P2, PT, R23.reuse, R8, PT ;  /* 0x000000081700720c */ /* 0x040fe40003f46270 */
[C---:B------:R-:W-:Y:S02]  /*0660*/  ISETP.GE.AND P1, PT, R23.reuse, RZ, PT ;  /* 0x000000ff1700720c */ /* 0x040fe40003f26270 */
[----:B------:R-:W-:-:S04]  /*0670*/  SEL R23, R23, R18, !P2 ;  /* 0x0000001217177207 */ /* 0x000fc80005000000 */
[----:B------:R-:W-:-:S05]  /*0680*/  SEL R23, R23, RZ, P1 ;  /* 0x000000ff17177207 */ /* 0x000fca0000800000 */
[----:B------:R-:W-:-:S04]  /*0690*/  IMAD R23, R21, R8, R23 ;  /* 0x0000000815177224 */ /* 0x000fc800078e0217 */
[----:B------:R-:W-:-:S06]  /*06a0*/  IMAD.WIDE R22, R23, 0x4, R14 ;  /* 0x0000000417167825 */ /* 0x000fcc00078e020e */
[----:B------:R-:W2:Y:S01]  /*06b0*/  LDG.E R23, desc[UR4][R22.64] ;  /* 0x0000000416177981 */ /* 0x000ea2000c1e1900 */
[----:B------:R-:W-:-:S05]  /*06c0*/  VIADD R25, R27, 0x2 ;  /* 0x000000021b197836 */ /* 0x000fca0000000000 */
[----:B------:R-:W-:Y:S01]  /*06d0*/  ISETP.GE.AND P2, PT, R25, R8, PT ;  /* 0x000000081900720c */ /* 0x000fe20003f46270 */
[----:B--2---:R-:W-:Y:S01]  /*06e0*/  FFMA R0, R23, R16, R0 ;  /* 0x0000001017007223 */ /* 0x004fe20000000000 */
[----:B------:R-:W-:-:S05]  /*06f0*/  VIADD R16, R26, 0x2 ;  /* 0x000000021a107836 */ /* 0x000fca0000000000 */
[----:B------:R-:W-:-:S04]  /*0700*/  IADD3 R17, P1, PT, R16, R9, RZ ;  /* 0x0000000910117210 */ /* 0x000fc80007f3e0ff */
[----:B------:R-:W-:Y:S02]  /*0710*/  LEA.HI.X.SX32 R24, R16, RZ, 0x1, P1 ;  /* 0x000000ff10187211 */ /* 0x000fe400008f0eff */
[----:B------:R-:W-:-:S04]  /*0720*/  LEA R16, P1, R17, R12, 0x2 ;  /* 0x0000000c11107211 */ /* 0x000fc800078210ff */
[----:B------:R-:W-:Y:S02]  /*0730*/  LEA.HI.X R17, R17, R13, R24, 0x2, P1 ;  /* 0x0000000d11117211 */ /* 0x000fe400008f1418 */
[C---:B------:R-:W-:Y:S02]  /*0740*/  ISETP.GE.AND P1, PT, R25.reuse, RZ, PT ;  /* 0x000000ff1900720c */ /* 0x040fe40003f26270 */
[----:B------:R-:W-:Y:S02]  /*0750*/  SEL R25, R25, R18, !P2 ;  /* 0x0000001219197207 */ /* 0x000fe40005000000 */
[----:B------:R-:W2:Y:S02]  /*0760*/  LDG.E R17, desc[UR4][R16.64] ;  /* 0x0000000410117981 */ /* 0x000ea4000c1e1900 */
[----:B------:R-:W-:-:S05]  /*0770*/  SEL R25, R25, RZ, P1 ;  /* 0x000000ff19197207 */ /* 0x000fca0000800000 */
[----:B------:R-:W-:-:S04]  /*0780*/  IMAD R23, R21, R8, R25 ;  /* 0x0000000815177224 */ /* 0x000fc800078e0219 */
[----:B------:R-:W-:-:S06]  /*0790*/  IMAD.WIDE R22, R23, 0x4, R14 ;  /* 0x0000000417167825 */ /* 0x000fcc00078e020e */
[----:B------:R-:W2:Y:S01]  /*07a0*/  LDG.E R23, desc[UR4][R22.64] ;  /* 0x0000000416177981 */ /* 0x000ea2000c1e1900 */
[----:B------:R-:W-:Y:S02]  /*07b0*/  VIADD R24, R26, 0x3 ;  /* 0x000000031a187836 */ /* 0x000fe40000000000 */
[----:B------:R-:W-:-:S05]  /*07c0*/  VIADD R25, R27, 0x3 ;  /* 0x000000031b197836 */ /* 0x000fca0000000000 */
[----:B------:R-:W-:Y:S01]  /*07d0*/  ISETP.GE.AND P2, PT, R25, R8, PT ;  /* 0x000000081900720c */ /* 0x000fe20003f46270 */
[----:B--2---:R-:W-:Y:S01]  /*07e0*/  FFMA R0, R23, R17, R0 ;  /* 0x0000001117007223 */ /* 0x004fe20000000000 */
        /* <DEDUP_REMOVED lines=50> */
[----:B------:R-:W-:Y:S01]  /*0b10*/  SEL R25, R25, R18, !P2 ;  /* 0x0000001219197207 */ /* 0x000fe20005000000 */
[----:B------:R-:W-:Y:S01]  /*0b20*/  VIADD R24, R26, 0x7 ;  /* 0x000000071a187836 */ /* 0x000fe20000000000 */
[----:B------:R0:W2:Y:S02]  /*0b30*/  LDG.E R17, desc[UR4][R16.64] ;  /* 0x0000000410117981 */ /* 0x0000a4000c1e1900 */
[----:B------:R-:W-:-:S05]  /*0b40*/  SEL R25, R25, RZ, P1 ;  /* 0x000000ff19197207 */ /* 0x000fca0000800000 */
[----:B------:R-:W-:Y:S02]  /*0b50*/  IMAD R23, R21, R8, R25 ;  /* 0x0000000815177224 */ /* 0x000fe400078e0219 */
[----:B------:R-:W-:-:S05]  /*0b60*/  VIADD R25, R27, 0x7 ;  /* 0x000000071b197836 */ /* 0x000fca0000000000 */
[C---:B------:R-:W-:Y:S02]  /*0b70*/  ISETP.GE.AND P2, PT, R25.reuse, R8, PT ;  /* 0x000000081900720c */ /* 0x040fe40003f46270 */
[C---:B------:R-:W-:Y:S02]  /*0b80*/  ISETP.GE.AND P1, PT, R25.reuse, RZ, PT ;  /* 0x000000ff1900720c */ /* 0x040fe40003f26270 */
[----:B------:R-:W-:Y:S02]  /*0b90*/  SEL R25, R25, R18, !P2 ;  /* 0x0000001219197207 */ /* 0x000fe40005000000 */
[C---:B0-----:R-:W-:Y:S02]  /*0ba0*/  IADD3 R16, P3, PT, R24.reuse, R9, RZ ;  /* 0x0000000918107210 */ /* 0x041fe40007f7e0ff */
[----:B------:R-:W-:Y:S01]  /*0bb0*/  SEL R25, R25, RZ, P1 ;  /* 0x000000ff19197207 */ /* 0x000fe20000800000 */
[----:B------:R-:W-:Y:S01]  /*0bc0*/  IMAD.WIDE R22, R23, 0x4, R14 ;  /* 0x0000000417167825 */ /* 0x000fe200078e020e */
[----:B------:R-:W-:-:S02]  /*0bd0*/  LEA.HI.X.SX32 R24, R24, RZ, 0x1, P3 ;  /* 0x000000ff18187211 */ /* 0x000fc400018f0eff */
[C---:B------:R-:W-:Y:S01]  /*0be0*/  LEA R12, P2, R16.reuse, R12, 0x2 ;  /* 0x0000000c100c7211 */ /* 0x040fe200078410ff */
[----:B------:R-:W-:Y:S02]  /*0bf0*/  IMAD R25, R21, R8, R25 ;  /* 0x0000000815197224 */ /* 0x000fe400078e0219 */
[----:B------:R-:W2:Y:S01]  /*0c00*/  LDG.E R23, desc[UR4][R22.64] ;  /* 0x0000000416177981 */ /* 0x000ea2000c1e1900 */
[----:B------:R-:W-:Y:S01]  /*0c10*/  LEA.HI.X R13, R16, R13, R24, 0x2, P2 ;  /* 0x0000000d100d7211 */ /* 0x000fe200010f1418 */
[----:B------:R-:W-:-:S04]  /*0c20*/  IMAD.WIDE R14, R25, 0x4, R14 ;  /* 0x00000004190e7825 */ /* 0x000fc800078e020e */
[----:B------:R-:W3:Y:S04]  /*0c30*/  LDG.E R12, desc[UR4][R12.64] ;  /* 0x000000040c0c7981 */ /* 0x000ee8000c1e1900 */
[----:B------:R-:W3:Y:S01]  /*0c40*/  LDG.E R15, desc[UR4][R14.64] ;  /* 0x000000040e0f7981 */ /* 0x000ee2000c1e1900 */
[----:B------:R-:W-:-:S05]  /*0c50*/  VIADD R29, R29, 0x8 ;  /* 0x000000081d1d7836 */ /* 0x000fca0000000000 */
[----:B------:R-:W-:Y:S01]  /*0c60*/  ISETP.NE.AND P1, PT, R29, RZ, PT ;  /* 0x000000ff1d00720c */ /* 0x000fe20003f25270 */
[----:B------:R-:W-:Y:S02]  /*0c70*/  VIADD R28, R28, 0x8 ;  /* 0x000000081c1c7836 */ /* 0x000fe40000000000 */
[----:B------:R-:W-:Y:S02]  /*0c80*/  VIADD R27, R27, 0x8 ;  /* 0x000000081b1b7836 */ /* 0x000fe40000000000 */
[----:B------:R-:W-:Y:S02]  /*0c90*/  VIADD R26, R26, 0x8 ;  /* 0x000000081a1a7836 */ /* 0x000fe40000000000 */
[----:B--2---:R-:W-:-:S04]  /*0ca0*/  FFMA R0, R23, R17, R0 ;  /* 0x0000001117007223 */ /* 0x004fc80000000000 */
[----:B---3--:R-:W-:Y:S02]  /*0cb0*/  FFMA R0, R15, R12, R0 ;  /* 0x0000000c0f007223 */ /* 0x008fe40000000000 */
[----:B------:R-:W-:Y:S05]  /*0cc0*/  @P1 BRA `(.L_x_2) ;  /* 0xfffffff800081947 */ /* 0x000fea000383ffff */
[----:B------:R-:W-:-:S07]  /*0cd0*/  VIADD R22, R28, 0xfffffffd ;  /* 0xfffffffd1c167836 */ /* 0x000fce0000000000 */
.L_x_1:
[----:B------:R-:W-:-:S13]  /*0ce0*/  ISETP.NE.AND P1, PT, R7, RZ, PT ;  /* 0x000000ff0700720c */ /* 0x000fda0003f25270 */
[----:B------:R-:W-:Y:S05]  /*0cf0*/  @!P1 BRA `(.L_x_3) ;  /* 0x0000000400f49947 */ /* 0x000fea0003800000 */
[----:B------:R-:W-:Y:S01]  /*0d00*/  VIADD R12, R7, 0xffffffff ;  /* 0xffffffff070c7836 */ /* 0x000fe20000000000 */
[----:B------:R-:W-:-:S04]  /*0d10*/  ISETP.NE.AND P1, PT, R6, RZ, PT ;  /* 0x000000ff0600720c */ /* 0x000fc80003f25270 */
[----:B------:R-:W-:-:S13]  /*0d20*/  ISETP.GE.U32.AND P2, PT, R12, 0x3, PT ;  /* 0x000000030c00780c */ /* 0x000fda0003f46070 */
[----:B------:R-:W-:Y:S05]  /*0d30*/  @!P2 BRA `(.L_x_4) ;  /* 0x000000040000a947 */ /* 0x000fea0003800000 */
[----:B------:R-:W0:Y:S01]  /*0d40*/  LDCU UR6, c[0x0][0x3a0] ;  /* 0x00007400ff0677ac */ /* 0x000e220008000800 */
[----:B------:R-:W2:Y:S01]  /*0d50*/  LDC.64 R12, c[0x0][0x398] ;  /* 0x0000e600ff0c7b82 */ /* 0x000ea20000000a00 */
[----:B0-----:R-:W-:-:S04]  /*0d60*/  IMAD R26, R4, UR6, R22 ;  /* 0x00000006041a7c24 */ /* 0x001fc8000f8e0216 */
[C---:B------:R-:W-:Y:S01]  /*0d70*/  VIADD R16, R26.reuse, 0x1 ;  /* 0x000000011a107836 */ /* 0x040fe20000000000 */
[----:B------:R-:W-:-:S04]  /*0d80*/  IADD3 R14, P2, PT, R26, R9, RZ ;  /* 0x000000091a0e7210 */ /* 0x000fc80007f5e0ff */
[----:B------:R-:W-:Y:S02]  /*0d90*/  LEA.HI.X.SX32 R15, R26, RZ, 0x1, P2 ;  /* 0x000000ff1a0f7211 */ /* 0x000fe400010f0eff */
[----:B--2---:R-:W-:Y:S01]  /*0da0*/  LEA R24, P2, R14, R12, 0x2 ;  /* 0x0000000c0e187211 */ /* 0x004fe200078410ff */
[----:B------:R-:W-:-:S03]  /*0db0*/  IMAD.IADD R23, R3, 0x1, R22 ;  /* 0x0000000103177824 */ /* 0x000fc600078e0216 */
[----:B------:R-:W-:Y:S02]  /*0dc0*/  LEA.HI.X R25, R14, R13, R15, 0x2, P2 ;  /* 0x0000000d0e197211 */ /* 0x000fe400010f140f */
[----:B------:R-:W0:Y:S01]  /*0dd0*/  LDC.64 R14, c[0x0][0x380] ;  /* 0x0000e000ff0e7b82 */ /* 0x000e220000000a00 */
[C---:B------:R-:W-:Y:S02]  /*0de0*/  IADD3 R17, P2, PT, R16.reuse, R9, RZ ;  /* 0x0000000910117210 */ /* 0x040fe40007f5e0ff */
[----:B------:R-:W-:Y:S01]  /*0df0*/  ISETP.GE.AND P3, PT, R23, R8, PT ;  /* 0x000000081700720c */ /* 0x000fe20003f66270 */
[----:B-1----:R0:W2:Y:S01]  /*0e00*/  LDG.E R27, desc[UR4][R24.64] ;  /* 0x00000004181b7981 */ /* 0x0020a2000c1e1900 */
[----:B------:R-:W-:Y:S02]  /*0e10*/  LEA.HI.X.SX32 R28, R16, RZ, 0x1, P2 ;  /* 0x000000ff101c7211 */ /* 0x000fe400010f0eff */
[----:B------:R-:W-:-:S04]  /*0e20*/  LEA R16, P2, R17, R12, 0x2 ;  /* 0x0000000c11107211 */ /* 0x000fc800078410ff */
[----:B------:R-:W-:Y:S02]  /*0e30*/  LEA.HI.X R17, R17, R13, R28, 0x2, P2 ;  /* 0x0000000d11117211 */ /* 0x000fe400010f141c */
[C---:B------:R-:W-:Y:S02]  /*0e40*/  ISETP.GE.AND P2, PT, R23.reuse, RZ, PT ;  /* 0x000000ff1700720c */ /* 0x040fe40003f46270 */
[----:B------:R-:W-:Y:S01]  /*0e50*/  SEL R28, R23, R18, !P3 ;  /* 0x00000012171c7207 */ /* 0x000fe20005800000 */
[----:B------:R-:W3:Y:S03]  /*0e60*/  LDG.E R16, desc[UR4][R16.64] ;  /* 0x0000000410107981 */ /* 0x000ee6000c1e1900 */
[----:B------:R-:W-:-:S05]  /*0e70*/  SEL R28, R28, RZ, P2 ;  /* 0x000000ff1c1c7207 */ /* 0x000fca0001000000 */
[----:B------:R-:W-:-:S04]  /*0e80*/  IMAD R29, R21, R8, R28 ;  /* 0x00000008151d7224 */ /* 0x000fc800078e021c */
[----:B0-----:R-:W-:-:S06]  /*0e90*/  IMAD.WIDE R24, R29, 0x4, R14 ;  /* 0x000000041d187825 */ /* 0x001fcc00078e020e */
[----:B------:R-:W2:Y:S01]  /*0ea0*/  LDG.E R25, desc[UR4][R24.64] ;  /* 0x0000000418197981 */ /* 0x000ea2000c1e1900 */
[----:B------:R-:W-:-:S05]  /*0eb0*/  VIADD R29, R23, 0x1 ;  /* 0x00000001171d7836 */ /* 0x000fca0000000000 */
[C---:B------:R-:W-:Y:S02]  /*0ec0*/  ISETP.GE.AND P3, PT, R29.reuse, R8, PT ;  /* 0x000000081d00720c */ /* 0x040fe40003f66270 */
[C---:B------:R-:W-:Y:S02]  /*0ed0*/  ISETP.GE.AND P2, PT, R29.reuse, RZ, PT ;  /* 0x000000ff1d00720c */ /* 0x040fe40003f46270 */
[----:B------:R-:W-:-:S04]  /*0ee0*/  SEL R29, R29, R18, !P3 ;  /* 0x000000121d1d7207 */ /* 0x000fc80005800000 */
[----:B------:R-:W-:-:S05]  /*0ef0*/  SEL R29, R29, RZ, P2 ;  /* 0x000000ff1d1d7207 */ /* 0x000fca0001000000 */
[----:B------:R-:W-:-:S04]  /*0f00*/  IMAD R29, R21, R8, R29 ;  /* 0x00000008151d7224 */ /* 0x000fc800078e021d */
[----:B------:R-:W-:-:S04]  /*0f10*/  IMAD.WIDE R28, R29, 0x4, R14 ;  /* 0x000000041d1c7825 */ /* 0x000fc800078e020e */
[----:B--2---:R-:W-:Y:S02]  /*0f20*/  FFMA R27, R25, R27, R0 ;  /* 0x0000001b191b7223 */ /* 0x004fe40000000000 */
[----:B------:R0:W3:Y:S01]  /*0f30*/  LDG.E R0, desc[UR4][R28.64] ;  /* 0x000000041c007981 */ /* 0x0000e2000c1e1900 */
[C---:B------:R-:W-:Y:S02]  /*0f40*/  VIADD R25, R26.reuse, 0x3 ;  /* 0x000000031a197836 */ /* 0x040fe40000000000 */
[----:B0-----:R-:W-:-:S03]  /*0f50*/  VIADD R28, R26, 0x2 ;  /* 0x000000021a1c7836 */ /* 0x001fc60000000000 */
[CC--:B------:R-:W-:Y:S02]  /*0f60*/  IADD3 R24, P3, PT, R25.reuse, R9.reuse, RZ ;  /* 0x0000000919187210 */ /* 0x0c0fe40007f7e0ff */
[C---:B------:R-:W-:Y:S02]  /*0f70*/  IADD3 R17, P2, PT, R28.reuse, R9, RZ ;  /* 0x000000091c117210 */ /* 0x040fe40007f5e0ff */
[----:B------:R-:W-:Y:S02]  /*0f80*/  LEA.HI.X.SX32 R25, R25, RZ, 0x1, P3 ;  /* 0x000000ff19197211 */ /* 0x000fe400018f0eff */
[----:B------:R-:W-:Y:S01]  /*0f90*/  LEA.HI.X.SX32 R26, R28, RZ, 0x1, P2 ;  /* 0x000000ff1c1a7211 */ /* 0x000fe200010f0eff */
[----:B---3--:R-:W-:Y:S01]  /*0fa0*/  FFMA R0, R0, R16, R27 ;  /* 0x0000001000007223 */ /* 0x008fe2000000001b */
[-C--:B------:R-:W-:Y:S02]  /*0fb0*/  LEA R16, P2, R17, R12.reuse, 0x2 ;  /* 0x0000000c11107211 */ /* 0x080fe400078410ff */
[----:B------:R-:W-:-:S02]  /*0fc0*/  LEA R12, P3, R24, R12, 0x2 ;  /* 0x0000000c180c7211 */ /* 0x000fc400078610ff */
[-C--:B------:R-:W-:Y:S02]  /*0fd0*/  LEA.HI.X R17, R17, R13.reuse, R26, 0x2, P2 ;  /* 0x0000000d11117211 */ /* 0x080fe400010f141a */
[----:B------:R-:W-:Y:S01]  /*0fe0*/  LEA.HI.X R13, R24, R13, R25, 0x2, P3 ;  /* 0x0000000d180d7211 */ /* 0x000fe200018f1419 */
[C---:B------:R-:W-:Y:S02]  /*0ff0*/  VIADD R25, R23.reuse, 0x2 ;  /* 0x0000000217197836 */ /* 0x040fe40000000000 */
[----:B------:R-:W-:Y:S01]  /*1000*/  VIADD R23, R23, 0x3 ;  /* 0x0000000317177836 */ /* 0x000fe20000000000 */
[----:B------:R-:W2:Y:S02]  /*1010*/  LDG.E R17, desc[UR4][R16.64] ;  /* 0x0000000410117981 */ /* 0x000ea4000c1e1900 */
[CC--:B------:R-:W-:Y:S02]  /*1020*/  ISETP.GE.AND P4, PT, R25.reuse, R8.reuse, PT ;  /* 0x000000081900720c */ /* 0x0c0fe40003f86270 */
[----:B------:R-:W-:Y:S01]  /*1030*/  ISETP.GE.AND P2, PT, R25, RZ, PT ;  /* 0x000000ff1900720c */ /* 0x000fe20003f46270 */
[----:B------:R-:W3:Y:S01]  /*1040*/  LDG.E R12, desc[UR4][R12.64] ;  /* 0x000000040c0c7981 */ /* 0x000ee2000c1e1900 */
[----:B------:R-:W-:-:S02]  /*1050*/  ISETP.GE.AND P3, PT, R23, R8, PT ;  /* 0x000000081700720c */ /* 0x000fc40003f66270 */
[-C--:B------:R-:W-:Y:S02]  /*1060*/  SEL R25, R25, R18.reuse, !P4 ;  /* 0x0000001219197207 */ /* 0x080fe40006000000 */
[C---:B------:R-:W-:Y:S02]  /*1070*/  ISETP.GE.AND P4, PT, R23.reuse, RZ, PT ;  /* 0x000000ff1700720c */ /* 0x040fe40003f86270 */
[----:B------:R-:W-:Y:S02]  /*1080*/  SEL R23, R23, R18, !P3 ;  /* 0x0000001217177207 */ /* 0x000fe40005800000 */
[----:B------:R-:W-:Y:S02]  /*1090*/  SEL R25, R25, RZ, P2 ;  /* 0x000000ff19197207 */ /* 0x000fe40001000000 */
[----:B------:R-:W-:-:S03]  /*10a0*/  SEL R23, R23, RZ, P4 ;  /* 0x000000ff17177207 */ /* 0x000fc60002000000 */
[CC--:B------:R-:W-:Y:S02]  /*10b0*/  IMAD R25, R21.reuse, R8.reuse, R25 ;  /* 0x0000000815197224 */ /* 0x0c0fe400078e0219 */
[----:B------:R-:W-:Y:S02]  /*10c0*/  IMAD R23, R21, R8, R23 ;  /* 0x0000000815177224 */ /* 0x000fe400078e0217 */
[----:B------:R-:W-:-:S04]  /*10d0*/  IMAD.WIDE R24, R25, 0x4, R14 ;  /* 0x0000000419187825 */ /* 0x000fc800078e020e */
[----:B------:R-:W-:Y:S02]  /*10e0*/  IMAD.WIDE R14, R23, 0x4, R14 ;  /* 0x00000004170e7825 */ /* 0x000fe400078e020e */
[----:B------:R-:W2:Y:S04]  /*10f0*/  LDG.E R25, desc[UR4][R24.64] ;  /* 0x0000000418197981 */ /* 0x000ea8000c1e1900 */
[----:B------:R-:W3:Y:S01]  /*1100*/  LDG.E R15, desc[UR4][R14.64] ;  /* 0x000000040e0f7981 */ /* 0x000ee2000c1e1900 */
[----:B------:R-:W-:Y:S02]  /*1110*/  VIADD R22, R22, 0x4 ;  /* 0x0000000416167836 */ /* 0x000fe40000000000 */
[----:B--2---:R-:W-:-:S04]  /*1120*/  FFMA R0, R25, R17, R0 ;  /* 0x0000001119007223 */ /* 0x004fc80000000000 */
[----:B---3--:R-:W-:-:S07]  /*1130*/  FFMA R0, R15, R12, R0 ;  /* 0x0000000c0f007223 */ /* 0x008fce0000000000 */
.L_x_4:
[----:B------:R-:W-:Y:S05]  /*1140*/  @!P1 BRA `(.L_x_3) ;  /* 0x0000000000e09947 */ /* 0x000fea0003800000 */
[----:B------:R-:W-:Y:S02]  /*1150*/  ISETP.NE.AND P2, PT, R6, 0x1, PT ;  /* 0x000000010600780c */ /* 0x000fe40003f45270 */
[----:B------:R-:W-:-:S11]  /*1160*/  LOP3.LUT P1, RZ, R20, 0x1, RZ, 0xc0, !PT ;  /* 0x0000000114ff7812 */ /* 0x000fd6000782c0ff */
[----:B------:R-:W-:Y:S05]  /*1170*/  @!P2 BRA `(.L_x_5) ;  /* 0x000000000088a947 */ /* 0x000fea0003800000 */
[----:B------:R-:W0:Y:S01]  /*1180*/  LDCU UR6, c[0x0][0x3a0] ;  /* 0x00007400ff0677ac */ /* 0x000e220008000800 */
[----:B------:R-:W-:Y:S01]  /*1190*/  IMAD.IADD R17, R3, 0x1, R22 ;  /* 0x0000000103117824 */ /* 0x000fe200078e0216 */
[----:B------:R-:W2:Y:S03]  /*11a0*/  LDC.64 R12, c[0x0][0x398] ;  /* 0x0000e600ff0c7b82 */ /* 0x000ea60000000a00 */
[C---:B------:R-:W-:Y:S01]  /*11b0*/  VIADD R23, R17.reuse, 0x1 ;  /* 0x0000000111177836 */ /* 0x040fe20000000000 */
[C---:B------:R-:W-:Y:S02]  /*11c0*/  ISETP.GE.AND P4, PT, R17.reuse, R8, PT ;  /* 0x000000081100720c */ /* 0x040fe40003f86270 */
[C---:B------:R-:W-:Y:S02]  /*11d0*/  ISETP.GE.AND P2, PT, R17.reuse, RZ, PT ;  /* 0x000000ff1100720c */ /* 0x040fe40003f46270 */
[----:B------:R-:W3:Y:S01]  /*11e0*/  LDC.64 R14, c[0x0][0x380] ;  /* 0x0000e000ff0e7b82 */ /* 0x000ee20000000a00 */
[----:B------:R-:W-:-:S02]  /*11f0*/  SEL R17, R17, R18, !P4 ;  /* 0x0000001211117207 */ /* 0x000fc40006000000 */
[----:B------:R-:W-:Y:S02]  /*1200*/  ISETP.GE.AND P3, PT, R23, R8, PT ;  /* 0x000000081700720c */ /* 0x000fe40003f66270 */
[----:B------:R-:W-:Y:S02]  /*1210*/  SEL R17, R17, RZ, P2 ;  /* 0x000000ff11117207 */ /* 0x000fe40001000000 */
[C---:B------:R-:W-:Y:S01]  /*1220*/  ISETP.GE.AND P4, PT, R23.reuse, RZ, PT ;  /* 0x000000ff1700720c */ /* 0x040fe20003f86270 */
[----:B0-----:R-:W-:Y:S01]  /*1230*/  IMAD R16, R4, UR6, R22 ;  /* 0x0000000604107c24 */ /* 0x001fe2000f8e0216 */
[----:B------:R-:W-:Y:S01]  /*1240*/  SEL R23, R23, R18, !P3 ;  /* 0x0000001217177207 */ /* 0x000fe20005800000 */
[----:B------:R-:W-:Y:S02]  /*1250*/  IMAD R25, R21, R8, R17 ;  /* 0x0000000815197224 */ /* 0x000fe400078e0211 */
[----:B------:R-:W-:Y:S01]  /*1260*/  VIADD R28, R16, 0x1 ;  /* 0x00000001101c7836 */ /* 0x000fe20000000000 */
[----:B------:R-:W-:-:S02]  /*1270*/  SEL R23, R23, RZ, P4 ;  /* 0x000000ff17177207 */ /* 0x000fc40002000000 */
[----:B------:R-:W-:-:S03]  /*1280*/  IADD3 R17, P2, PT, R16, R9, RZ ;  /* 0x0000000910117210 */ /* 0x000fc60007f5e0ff */
[----:B------:R-:W-:Y:S01]  /*1290*/  IMAD R23, R21, R8, R23 ;  /* 0x0000000815177224 */ /* 0x000fe200078e0217 */
[----:B------:R-:W-:Y:S02]  /*12a0*/  LEA.HI.X.SX32 R26, R16, RZ, 0x1, P2 ;  /* 0x000000ff101a7211 */ /* 0x000fe400010f0eff */
[----:B--2---:R-:W-:Y:S01]  /*12b0*/  LEA R16, P2, R17, R12, 0x2 ;  /* 0x0000000c11107211 */ /* 0x004fe200078410ff */
[----:B---3--:R-:W-:-:S03]  /*12c0*/  IMAD.WIDE R24, R25, 0x4, R14 ;  /* 0x0000000419187825 */ /* 0x008fc600078e020e */
[----:B------:R-:W-:Y:S01]  /*12d0*/  LEA.HI.X R17, R17, R13, R26, 0x2, P2 ;  /* 0x0000000d11117211 */ /* 0x000fe200010f141a */
[----:B------:R-:W-:Y:S01]  /*12e0*/  IMAD.WIDE R14, R23, 0x4, R14 ;  /* 0x00000004170e7825 */ /* 0x000fe200078e020e */
[C---:B------:R-:W-:Y:S01]  /*12f0*/  IADD3 R23, P2, PT, R28.reuse, R9, RZ ;  /* 0x000000091c177210 */ /* 0x040fe20007f5e0ff */
[----:B-1----:R-:W2:Y:S03]  /*1300*/  LDG.E R25, desc[UR4][R24.64] ;  /* 0x0000000418197981 */ /* 0x002ea6000c1e1900 */
[----:B------:R-:W-:Y:S01]  /*1310*/  LEA.HI.X.SX32 R28, R28, RZ, 0x1, P2 ;  /* 0x000000ff1c1c7211 */ /* 0x000fe200010f0eff */
[----:B------:R-:W2:Y:S01]  /*1320*/  LDG.E R16, desc[UR4][R16.64] ;  /* 0x0000000410107981 */ /* 0x000ea2000c1e1900 */
[----:B------:R-:W-:-:S03]  /*1330*/  LEA R12, P2, R23, R12, 0x2 ;  /* 0x0000000c170c7211 */ /* 0x000fc600078410ff */
[----:B------:R-:W3:Y:S01]  /*1340*/  LDG.E R15, desc[UR4][R14.64] ;  /* 0x000000040e0f7981 */ /* 0x000ee2000c1e1900 */
[----:B------:R-:W-:-:S05]  /*1350*/  LEA.HI.X R13, R23, R13, R28, 0x2, P2 ;  /* 0x0000000d170d7211 */ /* 0x000fca00010f141c */
[----:B------:R-:W3:Y:S01]  /*1360*/  LDG.E R12, desc[UR4][R12.64] ;  /* 0x000000040c0c7981 */ /* 0x000ee2000c1e1900 */
[----:B------:R-:W-:Y:S02]  /*1370*/  VIADD R22, R22, 0x2 ;  /* 0x0000000216167836 */ /* 0x000fe40000000000 */
[----:B--2---:R-:W-:-:S04]  /*1380*/  FFMA R0, R25, R16, R0 ;  /* 0x0000001019007223 */ /* 0x004fc80000000000 */
[----:B---3--:R-:W-:-:S07]  /*1390*/  FFMA R0, R15, R12, R0 ;  /* 0x0000000c0f007223 */ /* 0x008fce0000000000 */
.L_x_5:
[----:B------:R-:W-:Y:S05]  /*13a0*/  @!P1 BRA `(.L_x_3) ;  /* 0x0000000000489947 */ /* 0x000fea0003800000 */
[----:B------:R-:W0:Y:S01]  /*13b0*/  LDCU UR6, c[0x0][0x3a0] ;  /* 0x00007400ff0677ac */ /* 0x000e220008000800 */
[----:B------:R-:W2:Y:S01]  /*13c0*/  LDC.64 R12, c[0x0][0x398] ;  /* 0x0000e600ff0c7b82 */ /* 0x000ea20000000a00 */
[----:B------:R-:W-:-:S05]  /*13d0*/  IMAD.IADD R17, R3, 0x1, R22 ;  /* 0x0000000103117824 */ /* 0x000fca00078e0216 */
[C---:B------:R-:W-:Y:S02]  /*13e0*/  ISETP.GE.AND P2, PT, R17.reuse, R8, PT ;  /* 0x000000081100720c */ /* 0x040fe40003f46270 */
[----:B------:R-:W3:Y:S01]  /*13f0*/  LDC.64 R14, c[0x0][0x380] ;  /* 0x0000e000ff0e7b82 */ /* 0x000ee20000000a00 */
[C---:B------:R-:W-:Y:S02]  /*1400*/  ISETP.GE.AND P1, PT, R17.reuse, RZ, PT ;  /* 0x000000ff1100720c */ /* 0x040fe40003f26270 */
[----:B------:R-:W-:-:S04]  /*1410*/  SEL R17, R17, R18, !P2 ;  /* 0x0000001211117207 */ /* 0x000fc80005000000 */
[----:B------:R-:W-:Y:S01]  /*1420*/  SEL R17, R17, RZ, P1 ;  /* 0x000000ff11117207 */ /* 0x000fe20000800000 */
[----:B0-----:R-:W-:-:S04]  /*1430*/  IMAD R4, R4, UR6, R22 ;  /* 0x0000000604047c24 */ /* 0x001fc8000f8e0216 */
[----:B------:R-:W-:Y:S01]  /*1440*/  IMAD R17, R21, R8, R17 ;  /* 0x0000000815117224 */ /* 0x000fe200078e0211 */
[----:B------:R-:W-:-:S04]  /*1450*/  IADD3 R16, P2, PT, R4, R9, RZ ;  /* 0x0000000904107210 */ /* 0x000fc80007f5e0ff */
[----:B------:R-:W-:Y:S02]  /*1460*/  LEA.HI.X.SX32 R4, R4, RZ, 0x1, P2 ;  /* 0x000000ff04047211 */ /* 0x000fe400010f0eff */
[----:B--2---:R-:W-:Y:S01]  /*1470*/  LEA R12, P1, R16, R12, 0x2 ;  /* 0x0000000c100c7211 */ /* 0x004fe200078210ff */
[----:B---3--:R-:W-:-:S03]  /*1480*/  IMAD.WIDE R14, R17, 0x4, R14 ;  /* 0x00000004110e7825 */ /* 0x008fc600078e020e */
[----:B------:R-:W-:-:S05]  /*1490*/  LEA.HI.X R13, R16, R13, R4, 0x2, P1 ;  /* 0x0000000d100d7211 */ /* 0x000fca00008f1404 */
[----:B-1----:R-:W2:Y:S04]  /*14a0*/  LDG.E R12, desc[UR4][R12.64] ;  /* 0x000000040c0c7981 */ /* 0x002ea8000c1e1900 */
[----:B------:R-:W2:Y:S02]  /*14b0*/  LDG.E R15, desc[UR4][R14.64] ;  /* 0x000000040e0f7981 */ /* 0x000ea4000c1e1900 */
[----:B--2---:R-:W-:-:S07]  /*14c0*/  FFMA R0, R15, R12, R0 ;  /* 0x0000000c0f007223 */ /* 0x004fce0000000000 */
.L_x_3:
[----:B------:R-:W-:Y:S05]  /*14d0*/  @P0 BRA `(.L_x_6) ;  /* 0xffffffec00bc0947 */ /* 0x000fea000383ffff */
.L_x_0:
[----:B------:R-:W0:Y:S01]  /*14e0*/  LDC.64 R4, c[0x0][0x388] ;  /* 0x0000e200ff047b82 */ /* 0x000e220000000a00 */
[----:B------:R-:W-:-:S04]  /*14f0*/  IMAD R3, R2, R8, R3 ;  /* 0x0000000802037224 */ /* 0x000fc800078e0203 */
[----:B0-----:R-:W-:-:S05]  /*1500*/  IMAD.WIDE R2, R3, 0x4, R4 ;  /* 0x0000000403027825 */ /* 0x001fca00078e0204 */
[----:B-1----:R-:W-:Y:S01]  /*1510*/  STG.E desc[UR4][R2.64], R0 ;  /* 0x0000000002007986 */ /* 0x002fe2000c101904 */
[----:B------:R-:W-:Y:S05]  /*1520*/  EXIT ;  /* 0x000000000000794d */ /* 0x000fea0003800000 */
.L_x_7:
[----:B------:R-:W-:-:S00]  /*1530*/  BRA `(.L_x_7) ;  /* 0xfffffffc00fc7947 */ /* 0x000fc0000383ffff */
[----:B------:R-:W-:-:S00]  /*1540*/  NOP ;  /* 0x0000000000007918 */ /* 0x000fc00000000000 */
        /* <DEDUP_REMOVED lines=11> */
.L_x_8:


//--------------------- .nv.shared._Z17vector_max_kernelPfS_iS_i --------------------------
	.section	.nv.shared._Z17vector_max_kernelPfS_iS_i,"aw",@nobits
	.sectionflags	@""
	.align	4
.nv.shared._Z17vector_max_kernelPfS_iS_i:
	.zero		1040


//--------------------- .nv.shared.reserved.0     --------------------------
	.section	.nv.shared.reserved.0,"aw",@nobits
	.weak		__nv_reservedSMEM_offset_0_alias
	.size		__nv_reservedSMEM_offset_0_alias, 0, 64
	.other		__nv_reservedSMEM_offset_0_alias,@"STO_CUDA_RESERVED_SHARED STV_DEFAULT"
__nv_reservedSMEM_offset_0_alias:
	.zero		0
	.zero		64


//--------------------- .nv.constant0._Z17vector_max_kernelPfS_iS_i --------------------------
	.section	.nv.constant0._Z17vector_max_kernelPfS_iS_i,"a",@progbits
	.sectionflags	@""
	.align	4
.nv.constant0._Z17vector_max_kernelPfS_iS_i:
	.zero		932


//--------------------- SYMBOLS --------------------------

	.type		.nv.reservedSmem.offset0,@object
	.size		.nv.reservedSmem.offset0,0x4
	.type		.nv.reservedSmem.cap,@object
	.size		.nv.reservedSmem.cap,0x4
